//
// Generated by NVIDIA NVVM Compiler
//
// Compiler Build ID: CL-36424714
// Cuda compilation tools, release 13.0, V13.0.88
// Based on NVVM 20.0.0
//

.version 9.0
.target sm_100
.address_size 64

	// .globl	_Z10contar_gpuPiS_ii

.visible .entry _Z10contar_gpuPiS_ii(
	.param .u64 .ptr .align 1 _Z10contar_gpuPiS_ii_param_0,
	.param .u64 .ptr .align 1 _Z10contar_gpuPiS_ii_param_1,
	.param .u32 _Z10contar_gpuPiS_ii_param_2,
	.param .u32 _Z10contar_gpuPiS_ii_param_3
)
{
	.reg .pred 	%p<31>;
	.reg .b32 	%r<137>;
	.reg .b64 	%rd<9>;

	ld.param.u64 	%rd3, [_Z10contar_gpuPiS_ii_param_0];
	ld.param.u64 	%rd2, [_Z10contar_gpuPiS_ii_param_1];
	ld.param.u32 	%r87, [_Z10contar_gpuPiS_ii_param_2];
	ld.param.u32 	%r88, [_Z10contar_gpuPiS_ii_param_3];
	cvta.to.global.u64 	%rd4, %rd3;
	mov.u32 	%r1, %ctaid.x;
	shl.b32 	%r89, %r1, 4;
	mul.wide.u32 	%rd5, %r89, 4;
	add.s64 	%rd1, %rd4, %rd5;
	ld.global.u32 	%r90, [%rd1];
	setp.eq.s32 	%p1, %r90, %r87;
	@%p1 bra 	$L__BB0_2;
	ld.global.u32 	%r108, [%rd1+4];
	mov.b32 	%r109, 0;
	bra.uni 	$L__BB0_3;
$L__BB0_2:
	ld.global.u32 	%r108, [%rd1+4];
	setp.eq.s32 	%p2, %r108, %r88;
	selp.u32 	%r109, 1, 0, %p2;
$L__BB0_3:
	setp.eq.s32 	%p3, %r108, %r87;
	@%p3 bra 	$L__BB0_5;
	ld.global.u32 	%r110, [%rd1+8];
	mov.b32 	%r111, 0;
	bra.uni 	$L__BB0_6;
$L__BB0_5:
	ld.global.u32 	%r110, [%rd1+8];
	setp.eq.s32 	%p4, %r110, %r88;
	selp.u32 	%r111, 1, 0, %p4;
$L__BB0_6:
	add.s32 	%r12, %r111, %r109;
	setp.eq.s32 	%p5, %r110, %r87;
	@%p5 bra 	$L__BB0_8;
	ld.global.u32 	%r112, [%rd1+12];
	mov.b32 	%r113, 0;
	bra.uni 	$L__BB0_9;
$L__BB0_8:
	ld.global.u32 	%r112, [%rd1+12];
	setp.eq.s32 	%p6, %r112, %r88;
	selp.u32 	%r113, 1, 0, %p6;
$L__BB0_9:
	add.s32 	%r18, %r113, %r12;
	setp.eq.s32 	%p7, %r112, %r87;
	@%p7 bra 	$L__BB0_11;
	ld.global.u32 	%r114, [%rd1+16];
	mov.b32 	%r115, 0;
	bra.uni 	$L__BB0_12;
$L__BB0_11:
	ld.global.u32 	%r114, [%rd1+16];
	setp.eq.s32 	%p8, %r114, %r88;
	selp.u32 	%r115, 1, 0, %p8;
$L__BB0_12:
	add.s32 	%r24, %r115, %r18;
	setp.eq.s32 	%p9, %r114, %r87;
	@%p9 bra 	$L__BB0_14;
	ld.global.u32 	%r116, [%rd1+20];
	mov.b32 	%r117, 0;
	bra.uni 	$L__BB0_15;
$L__BB0_14:
	ld.global.u32 	%r116, [%rd1+20];
	setp.eq.s32 	%p10, %r116, %r88;
	selp.u32 	%r117, 1, 0, %p10;
$L__BB0_15:
	add.s32 	%r30, %r117, %r24;
	setp.eq.s32 	%p11, %r116, %r87;
	@%p11 bra 	$L__BB0_17;
	ld.global.u32 	%r118, [%rd1+24];
	mov.b32 	%r119, 0;
	bra.uni 	$L__BB0_18;
$L__BB0_17:
	ld.global.u32 	%r118, [%rd1+24];
	setp.eq.s32 	%p12, %r118, %r88;
	selp.u32 	%r119, 1, 0, %p12;
$L__BB0_18:
	add.s32 	%r36, %r119, %r30;
	setp.eq.s32 	%p13, %r118, %r87;
	@%p13 bra 	$L__BB0_20;
	ld.global.u32 	%r120, [%rd1+28];
	mov.b32 	%r121, 0;
	bra.uni 	$L__BB0_21;
$L__BB0_20:
	ld.global.u32 	%r120, [%rd1+28];
	setp.eq.s32 	%p14, %r120, %r88;
	selp.u32 	%r121, 1, 0, %p14;
$L__BB0_21:
	add.s32 	%r42, %r121, %r36;
	setp.eq.s32 	%p15, %r120, %r87;
	@%p15 bra 	$L__BB0_23;
	ld.global.u32 	%r122, [%rd1+32];
	mov.b32 	%r123, 0;
	bra.uni 	$L__BB0_24;
$L__BB0_23:
	ld.global.u32 	%r122, [%rd1+32];
	setp.eq.s32 	%p16, %r122, %r88;
	selp.u32 	%r123, 1, 0, %p16;
$L__BB0_24:
	add.s32 	%r48, %r123, %r42;
	setp.eq.s32 	%p17, %r122, %r87;
	@%p17 bra 	$L__BB0_26;
	ld.global.u32 	%r124, [%rd1+36];
	mov.b32 	%r125, 0;
	bra.uni 	$L__BB0_27;
$L__BB0_26:
	ld.global.u32 	%r124, [%rd1+36];
	setp.eq.s32 	%p18, %r124, %r88;
	selp.u32 	%r125, 1, 0, %p18;
$L__BB0_27:
	add.s32 	%r54, %r125, %r48;
	setp.eq.s32 	%p19, %r124, %r87;
	@%p19 bra 	$L__BB0_29;
	ld.global.u32 	%r126, [%rd1+40];
	mov.b32 	%r127, 0;
	bra.uni 	$L__BB0_30;
$L__BB0_29:
	ld.global.u32 	%r126, [%rd1+40];
	setp.eq.s32 	%p20, %r126, %r88;
	selp.u32 	%r127, 1, 0, %p20;
$L__BB0_30:
	add.s32 	%r60, %r127, %r54;
	setp.eq.s32 	%p21, %r126, %r87;
	@%p21 bra 	$L__BB0_32;
	ld.global.u32 	%r128, [%rd1+44];
	mov.b32 	%r129, 0;
	bra.uni 	$L__BB0_33;
$L__BB0_32:
	ld.global.u32 	%r128, [%rd1+44];
	setp.eq.s32 	%p22, %r128, %r88;
	selp.u32 	%r129, 1, 0, %p22;
$L__BB0_33:
	add.s32 	%r66, %r129, %r60;
	setp.eq.s32 	%p23, %r128, %r87;
	@%p23 bra 	$L__BB0_35;
	ld.global.u32 	%r130, [%rd1+48];
	mov.b32 	%r131, 0;
	bra.uni 	$L__BB0_36;
$L__BB0_35:
	ld.global.u32 	%r130, [%rd1+48];
	setp.eq.s32 	%p24, %r130, %r88;
	selp.u32 	%r131, 1, 0, %p24;
$L__BB0_36:
	add.s32 	%r72, %r131, %r66;
	setp.eq.s32 	%p25, %r130, %r87;
	@%p25 bra 	$L__BB0_38;
	ld.global.u32 	%r132, [%rd1+52];
	mov.b32 	%r133, 0;
	bra.uni 	$L__BB0_39;
$L__BB0_38:
	ld.global.u32 	%r132, [%rd1+52];
	setp.eq.s32 	%p26, %r132, %r88;
	selp.u32 	%r133, 1, 0, %p26;
$L__BB0_39:
	add.s32 	%r78, %r133, %r72;
	setp.eq.s32 	%p27, %r132, %r87;
	@%p27 bra 	$L__BB0_41;
	ld.global.u32 	%r134, [%rd1+56];
	mov.b32 	%r135, 0;
	bra.uni 	$L__BB0_42;
$L__BB0_41:
	ld.global.u32 	%r134, [%rd1+56];
	setp.eq.s32 	%p28, %r134, %r88;
	selp.u32 	%r135, 1, 0, %p28;
$L__BB0_42:
	add.s32 	%r84, %r135, %r78;
	setp.ne.s32 	%p29, %r134, %r87;
	mov.b32 	%r136, 0;
	@%p29 bra 	$L__BB0_44;
	ld.global.u32 	%r106, [%rd1+60];
	setp.eq.s32 	%p30, %r106, %r88;
	selp.u32 	%r136, 1, 0, %p30;
$L__BB0_44:
	add.s32 	%r107, %r136, %r84;
	cvta.to.global.u64 	%rd6, %rd2;
	mul.wide.u32 	%rd7, %r1, 4;
	add.s64 	%rd8, %rd6, %rd7;
	st.global.u32 	[%rd8], %r107;
	ret;

}


// ===== COMPILED SASS (sm_100) =====

	.target	sm_100

	.elftype	@"ET_EXEC"


//--------------------- .note.nv.tkinfo           --------------------------
	.section	.note.nv.tkinfo,"",@"SHT_NOTE"
	.sectionflags	@"SHF_NOTE_NV_TKINFO"
	.tkinfo
        /*0018*/ 	.word	0x00000002
        /*0030*/ 	.string	""
        /*0030*/ 	.string	"ptxas"
        /*0030*/ 	.string	"Cuda compilation tools, release 13.0, V13.0.88"
        /*0030*/ 	.string	"Build cuda_13.0.r13.0/compiler.36424714_0"
        /*0030*/ 	.string	"-arch sm_100 -m 64 "



//--------------------- .note.nv.cuinfo           --------------------------
	.section	.note.nv.cuinfo,"",@"SHT_NOTE"
	.sectionflags	@"SHF_NOTE_NV_CUINFO"
        /*0018*/ 	.short	0x0002
        /*001a*/ 	.short	0x0064
        /*001c*/ 	.short	0x0082
	.zero		2


//--------------------- .nv.info                  --------------------------
	.section	.nv.info,"",@"SHT_CUDA_INFO"
	.align	4


	//----- nvinfo : EIATTR_REGCOUNT
	.align		4
        /*0000*/ 	.byte	0x04, 0x2f
        /*0002*/ 	.short	(.L_1 - .L_0)
	.align		4
.L_0:
        /*0004*/ 	.word	index@(_Z10contar_gpuPiS_ii)
        /*0008*/ 	.word	0x00000019


	//----- nvinfo : EIATTR_FRAME_SIZE
	.align		4
.L_1:
        /*000c*/ 	.byte	0x04, 0x11
        /*000e*/ 	.short	(.L_3 - .L_2)
	.align		4
.L_2:
        /*0010*/ 	.word	index@(_Z10contar_gpuPiS_ii)
        /*0014*/ 	.word	0x00000000


	//----- nvinfo : EIATTR_MIN_STACK_SIZE
	.align		4
.L_3:
        /*0018*/ 	.byte	0x04, 0x12
        /*001a*/ 	.short	(.L_5 - .L_4)
	.align		4
.L_4:
        /*001c*/ 	.word	index@(_Z10contar_gpuPiS_ii)
        /*0020*/ 	.word	0x00000000
.L_5:


//--------------------- .nv.compat                --------------------------
	.section	.nv.compat,"",@"SHT_CUDA_COMPAT_INFO"
	.align	4
        /*0000*/ 	.byte	0x02, 0x09, 0x00, 0x00, 0x02, 0x02, 0x01, 0x00, 0x02, 0x05, 0x05, 0x00, 0x03, 0x07, 0x01, 0x01
        /*0010*/ 	.byte	0x02, 0x03, 0x00, 0x00, 0x02, 0x06, 0x01, 0x00, 0x04, 0x0b, 0x08, 0x00, 0x09, 0x00, 0x00, 0x00
        /*0020*/ 	.byte	0x00, 0x00, 0x00, 0x00


//--------------------- .nv.info._Z10contar_gpuPiS_ii --------------------------
	.section	.nv.info._Z10contar_gpuPiS_ii,"",@"SHT_CUDA_INFO"
	.sectionflags	@""
	.align	4


	//----- nvinfo : EIATTR_CUDA_API_VERSION
	.align		4
        /*0000*/ 	.byte	0x04, 0x37
        /*0002*/ 	.short	(.L_7 - .L_6)
.L_6:
        /*0004*/ 	.word	0x00000082


	//----- nvinfo : EIATTR_KPARAM_INFO
	.align		4
.L_7:
        /*0008*/ 	.byte	0x04, 0x17
        /*000a*/ 	.short	(.L_9 - .L_8)
.L_8:
        /*000c*/ 	.word	0x00000000
        /*0010*/ 	.short	0x0003
        /*0012*/ 	.short	0x0014
        /*0014*/ 	.byte	0x00, 0xf0, 0x11, 0x00


	//----- nvinfo : EIATTR_KPARAM_INFO
	.align		4
.L_9:
        /*0018*/ 	.byte	0x04, 0x17
        /*001a*/ 	.short	(.L_11 - .L_10)
.L_10:
        /*001c*/ 	.word	0x00000000
        /*0020*/ 	.short	0x0002
        /*0022*/ 	.short	0x0010
        /*0024*/ 	.byte	0x00, 0xf0, 0x11, 0x00


	//----- nvinfo : EIATTR_KPARAM_INFO
	.align		4
.L_11:
        /*0028*/ 	.byte	0x04, 0x17
        /*002a*/ 	.short	(.L_13 - .L_12)
.L_12:
        /*002c*/ 	.word	0x00000000
        /*0030*/ 	.short	0x0001
        /*0032*/ 	.short	0x0008
        /*0034*/ 	.byte	0x00, 0xf5, 0x21, 0x00


	//----- nvinfo : EIATTR_KPARAM_INFO
	.align		4
.L_13:
        /*0038*/ 	.byte	0x04, 0x17
        /*003a*/ 	.short	(.L_15 - .L_14)
.L_14:
        /*003c*/ 	.word	0x00000000
        /*0040*/ 	.short	0x0000
        /*0042*/ 	.short	0x0000
        /*0044*/ 	.byte	0x00, 0xf5, 0x21, 0x00


	//----- nvinfo : EIATTR_SPARSE_MMA_MASK
	.align		4
.L_15:
        /*0048*/ 	.byte	0x03, 0x50
        /*004a*/ 	.short	0x0000


	//----- nvinfo : EIATTR_MAXREG_COUNT
	.align		4
        /*004c*/ 	.byte	0x03, 0x1b
        /*004e*/ 	.short	0x00ff


	//----- nvinfo : EIATTR_MERCURY_ISA_VERSION
	.align		4
        /*0050*/ 	.byte	0x03, 0x5f
        /*0052*/ 	.short	0x0101


	//----- nvinfo : EIATTR_VRC_CTA_INIT_COUNT
	.align		4
        /*0054*/ 	.byte	0x02, 0x4a
	.zero		1
	.zero		1


	//----- nvinfo : EIATTR_EXIT_INSTR_OFFSETS
	.align		4
        /*0058*/ 	.byte	0x04, 0x1c
        /*005a*/ 	.short	(.L_17 - .L_16)


	//   ....[0]....
.L_16:
        /*005c*/ 	.word	0x000006c0


	//----- nvinfo : EIATTR_CBANK_PARAM_SIZE
	.align		4
.L_17:
        /*0060*/ 	.byte	0x03, 0x19
        /*0062*/ 	.short	0x0018


	//----- nvinfo : EIATTR_PARAM_CBANK
	.align		4
        /*0064*/ 	.byte	0x04, 0x0a
        /*0066*/ 	.short	(.L_19 - .L_18)
	.align		4
.L_18:
        /*0068*/ 	.word	index@(.nv.constant0._Z10contar_gpuPiS_ii)
        /*006c*/ 	.short	0x0380
        /*006e*/ 	.short	0x0018


	//----- nvinfo : EIATTR_SW_WAR
	.align		4
.L_19:
        /*0070*/ 	.byte	0x04, 0x36
        /*0072*/ 	.short	(.L_21 - .L_20)
.L_20:
        /*0074*/ 	.word	0x00000008
.L_21:


//--------------------- .nv.callgraph             --------------------------
	.section	.nv.callgraph,"",@"SHT_CUDA_CALLGRAPH"
	.align	4
	.sectionentsize	8
	.align		4
        /*0000*/ 	.word	0x00000000
	.align		4
        /*0004*/ 	.word	0xffffffff
	.align		4
        /*0008*/ 	.word	0x00000000
	.align		4
        /*000c*/ 	.word	0xfffffffe
	.align		4
        /*0010*/ 	.word	0x00000000
	.align		4
        /*0014*/ 	.word	0xfffffffd
	.align		4
        /*0018*/ 	.word	0x00000000
	.align		4
        /*001c*/ 	.word	0xfffffffc


//--------------------- .text._Z10contar_gpuPiS_ii --------------------------
	.section	.text._Z10contar_gpuPiS_ii,"ax",@progbits
	.align	128
        .global         _Z10contar_gpuPiS_ii
        .type           _Z10contar_gpuPiS_ii,@function
        .size           _Z10contar_gpuPiS_ii,(.L_x_1 - _Z10contar_gpuPiS_ii)
        .other          _Z10contar_gpuPiS_ii,@"STO_CUDA_ENTRY STV_DEFAULT"
_Z10contar_gpuPiS_ii:
.text._Z10contar_gpuPiS_ii:
[----:B------:R-:W-:Y:S01]  /*0000*/  LDC R1, c[0x0][0x37c] ;  /* 0x0000df00ff017b82 */ /* 0x000fe20000000800 */
[----:B------:R-:W0:Y:S07]  /*0010*/  S2R R0, SR_CTAID.X ;  /* 0x0000000000007919 */ /* 0x000e2e0000002500 */
[----:B------:R-:W1:Y:S01]  /*0020*/  LDC.64 R2, c[0x0][0x380] ;  /* 0x0000e000ff027b82 */ /* 0x000e620000000a00 */
[----:B------:R-:W2:Y:S01]  /*0030*/  LDCU.64 UR4, c[0x0][0x358] ;  /* 0x00006b00ff0477ac */ /* 0x000ea20008000a00 */
[----:B------:R-:W3:Y:S01]  /*0040*/  LDCU UR6, c[0x0][0x390] ;  /* 0x00007200ff0677ac */ /* 0x000ee20008000800 */
[----:B0-----:R-:W-:-:S04]  /*0050*/  IMAD.SHL.U32 R5, R0, 0x10, RZ ;  /* 0x0000001000057824 */ /* 0x001fc800078e00ff */
[----:B-1----:R-:W-:-:S05]  /*0060*/  IMAD.WIDE.U32 R2, R5, 0x4, R2 ;  /* 0x0000000405027825 */ /* 0x002fca00078e0002 */
[----:B--2---:R-:W3:Y:S04]  /*0070*/  LDG.E R18, desc[UR4][R2.64] ;  /* 0x0000000402127981 */ /* 0x004ee8000c1e1900 */
[----:B------:R-:W2:Y:S04]  /*0080*/  LDG.E R11, desc[UR4][R2.64+0x4] ;  /* 0x00000404020b7981 */ /* 0x000ea8000c1e1900 */
[----:B------:R-:W4:Y:S04]  /*0090*/  LDG.E R14, desc[UR4][R2.64+0x8] ;  /* 0x00000804020e7981 */ /* 0x000f28000c1e1900 */
[----:B------:R-:W5:Y:S04]  /*00a0*/  LDG.E R16, desc[UR4][R2.64+0xc] ;  /* 0x00000c0402107981 */ /* 0x000f68000c1e1900 */
        /* <DEDUP_REMOVED lines=10> */
[----:B------:R-:W5:Y:S01]  /*0150*/  LDG.E R5, desc[UR4][R2.64+0x34] ;  /* 0x0000340402057981 */ /* 0x000f62000c1e1900 */
[----:B---3--:R-:W-:-:S02]  /*0160*/  ISETP.NE.AND P4, PT, R18, UR6, PT ;  /* 0x0000000612007c0c */ /* 0x008fc4000bf85270 */
[----:B--2---:R-:W-:-:S11]  /*0170*/  ISETP.NE.AND P3, PT, R11, UR6, PT ;  /* 0x000000060b007c0c */ /* 0x004fd6000bf65270 */
[----:B------:R-:W0:Y:S01]  /*0180*/  @!P4 LDC R18, c[0x0][0x394] ;  /* 0x0000e500ff12cb82 */ /* 0x000e220000000800 */
[----:B----4-:R-:W-:Y:S02]  /*0190*/  ISETP.NE.AND P1, PT, R14, UR6, PT ;  /* 0x000000060e007c0c */ /* 0x010fe4000bf25270 */
[----:B-----5:R-:W-:Y:S02]  /*01a0*/  ISETP.NE.AND P0, PT, R16, UR6, PT ;  /* 0x0000000610007c0c */ /* 0x020fe4000bf05270 */
[----:B------:R-:W-:-:S03]  /*01b0*/  ISETP.NE.AND P2, PT, R17, UR6, PT ;  /* 0x0000000611007c0c */ /* 0x000fc6000bf45270 */
[----:B------:R-:W1:Y:S08]  /*01c0*/  @!P3 LDC R19, c[0x0][0x394] ;  /* 0x0000e500ff13bb82 */ /* 0x000e700000000800 */
[----:B------:R-:W2:Y:S01]  /*01d0*/  @!P1 LDC R21, c[0x0][0x394] ;  /* 0x0000e500ff159b82 */ /* 0x000ea20000000800 */
[----:B0-----:R-:W-:-:S07]  /*01e0*/  @!P4 ISETP.NE.AND P6, PT, R11, R18, PT ;  /* 0x000000120b00c20c */ /* 0x001fce0003fc5270 */
[----:B------:R-:W0:Y:S08]  /*01f0*/  @!P2 LDC R20, c[0x0][0x394] ;  /* 0x0000e500ff14ab82 */ /* 0x000e300000000800 */
[----:B------:R-:W3:Y:S01]  /*0200*/  @!P0 LDC R18, c[0x0][0x394] ;  /* 0x0000e500ff128b82 */ /* 0x000ee20000000800 */
[----:B------:R-:W-:Y:S01]  /*0210*/  ISETP.NE.AND P5, PT, R15, UR6, PT ;  /* 0x000000060f007c0c */ /* 0x000fe2000bfa5270 */
[----:B------:R-:W-:Y:S01]  /*0220*/  @P4 IMAD.MOV.U32 R11, RZ, RZ, RZ ;  /* 0x000000ffff0b4224 */ /* 0x000fe200078e00ff */
[----:B------:R-:W-:-:S02]  /*0230*/  @!P4 SEL R11, RZ, 0x1, P6 ;  /* 0x00000001ff0bc807 */ /* 0x000fc40003000000 */
[----:B-1----:R-:W-:Y:S01]  /*0240*/  @!P3 ISETP.NE.AND P6, PT, R14, R19, PT ;  /* 0x000000130e00b20c */ /* 0x002fe20003fc5270 */
[----:B------:R-:W-:Y:S01]  /*0250*/  @P3 IMAD.MOV.U32 R14, RZ, RZ, RZ ;  /* 0x000000ffff0e3224 */ /* 0x000fe200078e00ff */
[----:B------:R-:W-:Y:S02]  /*0260*/  ISETP.NE.AND P4, PT, R13, UR6, PT ;  /* 0x000000060d007c0c */ /* 0x000fe4000bf85270 */
[----:B------:R-:W-:Y:S02]  /*0270*/  @!P3 SEL R14, RZ, 0x1, P6 ;  /* 0x00000001ff0eb807 */ /* 0x000fe40003000000 */
[----:B--2---:R-:W-:Y:S01]  /*0280*/  @!P1 ISETP.NE.AND P6, PT, R16, R21, PT ;  /* 0x000000151000920c */ /* 0x004fe20003fc5270 */
[----:B------:R-:W-:Y:S01]  /*0290*/  @P1 IMAD.MOV.U32 R16, RZ, RZ, RZ ;  /* 0x000000ffff101224 */ /* 0x000fe200078e00ff */
[----:B------:R-:W-:Y:S01]  /*02a0*/  ISETP.NE.AND P3, PT, R12, UR6, PT ;  /* 0x000000060c007c0c */ /* 0x000fe2000bf65270 */
[----:B------:R-:W1:Y:S01]  /*02b0*/  @!P5 LDC R22, c[0x0][0x394] ;  /* 0x0000e500ff16db82 */ /* 0x000e620000000800 */
[----:B------:R-:W-:-:S02]  /*02c0*/  @!P1 SEL R16, RZ, 0x1, P6 ;  /* 0x00000001ff109807 */ /* 0x000fc40003000000 */
[----:B------:R-:W-:Y:S02]  /*02d0*/  ISETP.NE.AND P1, PT, R10, UR6, PT ;  /* 0x000000060a007c0c */ /* 0x000fe4000bf25270 */
[----:B---3--:R-:W-:Y:S01]  /*02e0*/  @!P0 ISETP.NE.AND P6, PT, R17, R18, PT ;  /* 0x000000121100820c */ /* 0x008fe20003fc5270 */
[----:B------:R-:W-:-:S06]  /*02f0*/  @P0 IMAD.MOV.U32 R17, RZ, RZ, RZ ;  /* 0x000000ffff110224 */ /* 0x000fcc00078e00ff */
[----:B------:R-:W2:Y:S01]  /*0300*/  @!P3 LDC R19, c[0x0][0x394] ;  /* 0x0000e500ff13bb82 */ /* 0x000ea20000000800 */
[----:B------:R-:W-:Y:S02]  /*0310*/  @!P0 SEL R17, RZ, 0x1, P6 ;  /* 0x00000001ff118807 */ /* 0x000fe40003000000 */
[----:B0-----:R-:W-:-:S05]  /*0320*/  @!P2 ISETP.NE.AND P6, PT, R15, R20, PT ;  /* 0x000000140f00a20c */ /* 0x001fca0003fc5270 */
[----:B------:R-:W0:Y:S01]  /*0330*/  @!P4 LDC R15, c[0x0][0x394] ;  /* 0x0000e500ff0fcb82 */ /* 0x000e220000000800 */
[----:B------:R-:W-:-:S07]  /*0340*/  @P2 IMAD.MOV.U32 R18, RZ, RZ, RZ ;  /* 0x000000ffff122224 */ /* 0x000fce00078e00ff */
[----:B------:R-:W3:Y:S01]  /*0350*/  @!P1 LDC R20, c[0x0][0x394] ;  /* 0x0000e500ff149b82 */ /* 0x000ee20000000800 */
[----:B------:R-:W-:Y:S02]  /*0360*/  @!P2 SEL R18, RZ, 0x1, P6 ;  /* 0x00000001ff12a807 */ /* 0x000fe40003000000 */
[----:B-1----:R-:W-:Y:S01]  /*0370*/  @!P5 ISETP.NE.AND P6, PT, R13, R22, PT ;  /* 0x000000160d00d20c */ /* 0x002fe20003fc5270 */
[----:B------:R-:W-:-:S03]  /*0380*/  @P5 IMAD.MOV.U32 R13, RZ, RZ, RZ ;  /* 0x000000ffff0d5224 */ /* 0x000fc600078e00ff */
[----:B------:R-:W-:Y:S02]  /*0390*/  @!P5 SEL R13, RZ, 0x1, P6 ;  /* 0x00000001ff0dd807 */ /* 0x000fe40003000000 */
[----:B0-----:R-:W-:Y:S01]  /*03a0*/  @!P4 ISETP.NE.AND P6, PT, R12, R15, PT ;  /* 0x0000000f0c00c20c */ /* 0x001fe20003fc5270 */
[----:B------:R-:W-:-:S03]  /*03b0*/  @P4 IMAD.MOV.U32 R12, RZ, RZ, RZ ;  /* 0x000000ffff0c4224 */ /* 0x000fc600078e00ff */
[----:B------:R-:W-:Y:S02]  /*03c0*/  @!P4 SEL R12, RZ, 0x1, P6 ;  /* 0x00000001ff0cc807 */ /* 0x000fe40003000000 */
[----:B--2---:R-:W-:Y:S01]  /*03d0*/  @!P3 ISETP.NE.AND P6, PT, R10, R19, PT ;  /* 0x000000130a00b20c */ /* 0x004fe20003fc5270 */
[----:B------:R-:W-:-:S03]  /*03e0*/  @P3 IMAD.MOV.U32 R10, RZ, RZ, RZ ;  /* 0x000000ffff0a3224 */ /* 0x000fc600078e00ff */
[----:B------:R-:W-:Y:S02]  /*03f0*/  @!P3 SEL R10, RZ, 0x1, P6 ;  /* 0x00000001ff0ab807 */ /* 0x000fe40003000000 */
[C---:B---3--:R-:W-:Y:S02]  /*0400*/  @!P1 ISETP.NE.AND P6, PT, R9.reuse, R20, PT ;  /* 0x000000140900920c */ /* 0x048fe40003fc5270 */
[----:B------:R-:W-:Y:S01]  /*0410*/  ISETP.NE.AND P0, PT, R9, UR6, PT ;  /* 0x0000000609007c0c */ /* 0x000fe2000bf05270 */
[----:B------:R-:W-:Y:S01]  /*0420*/  @P1 IMAD.MOV.U32 R9, RZ, RZ, RZ ;  /* 0x000000ffff091224 */ /* 0x000fe200078e00ff */
[----:B------:R-:W-:Y:S02]  /*0430*/  @!P1 SEL R9, RZ, 0x1, P6 ;  /* 0x00000001ff099807 */ /* 0x000fe40003000000 */
[----:B------:R-:W-:Y:S02]  /*0440*/  ISETP.NE.AND P1, PT, R4, UR6, PT ;  /* 0x0000000604007c0c */ /* 0x000fe4000bf25270 */
[----:B------:R-:W-:-:S02]  /*0450*/  ISETP.NE.AND P2, PT, R7, UR6, PT ;  /* 0x0000000607007c0c */ /* 0x000fc4000bf45270 */
[----:B------:R-:W-:Y:S02]  /*0460*/  ISETP.NE.AND P5, PT, R8, UR6, PT ;  /* 0x0000000608007c0c */ /* 0x000fe4000bfa5270 */
[----:B------:R-:W-:Y:S02]  /*0470*/  ISETP.NE.AND P4, PT, R6, UR6, PT ;  /* 0x0000000606007c0c */ /* 0x000fe4000bf85270 */
[----:B------:R-:W-:Y:S01]  /*0480*/  ISETP.NE.AND P3, PT, R5, UR6, PT ;  /* 0x0000000605007c0c */ /* 0x000fe2000bf65270 */
[----:B------:R-:W0:Y:S04]  /*0490*/  @!P0 LDC R22, c[0x0][0x394] ;  /* 0x0000e500ff168b82 */ /* 0x000e280000000800 */
[----:B------:R1:W2:Y:S04]  /*04a0*/  @!P1 LDG.E R15, desc[UR4][R2.64+0x3c] ;  /* 0x00003c04020f9981 */ /* 0x0002a8000c1e1900 */
[----:B------:R-:W3:Y:S01]  /*04b0*/  @!P2 LDC R21, c[0x0][0x394] ;  /* 0x0000e500ff15ab82 */ /* 0x000ee20000000800 */
[----:B------:R-:W-:-:S07]  /*04c0*/  IADD3 R16, PT, PT, R16, R14, R11 ;  /* 0x0000000e10107210 */ /* 0x000fce0007ffe00b */
[----:B------:R-:W4:Y:S08]  /*04d0*/  @!P5 LDC R19, c[0x0][0x394] ;  /* 0x0000e500ff13db82 */ /* 0x000f300000000800 */
[----:B------:R-:W5:Y:S08]  /*04e0*/  @!P4 LDC R20, c[0x0][0x394] ;  /* 0x0000e500ff14cb82 */ /* 0x000f700000000800 */
[----:B------:R-:W5:Y:S08]  /*04f0*/  @!P3 LDC R11, c[0x0][0x394] ;  /* 0x0000e500ff0bbb82 */ /* 0x000f700000000800 */
[----:B------:R-:W2:Y:S01]  /*0500*/  @!P1 LDC R14, c[0x0][0x394] ;  /* 0x0000e500ff0e9b82 */ /* 0x000ea20000000800 */
[----:B0-----:R-:W-:Y:S01]  /*0510*/  @!P0 ISETP.NE.AND P6, PT, R7, R22, PT ;  /* 0x000000160700820c */ /* 0x001fe20003fc5270 */
[----:B------:R-:W-:Y:S01]  /*0520*/  @P0 IMAD.MOV.U32 R7, RZ, RZ, RZ ;  /* 0x000000ffff070224 */ /* 0x000fe200078e00ff */
[----:B------:R-:W-:-:S05]  /*0530*/  IADD3 R16, PT, PT, R18, R17, R16 ;  /* 0x0000001112107210 */ /* 0x000fca0007ffe010 */
[----:B-1----:R-:W0:Y:S01]  /*0540*/  LDC.64 R2, c[0x0][0x388] ;  /* 0x0000e200ff027b82 */ /* 0x002e220000000a00 */
[----:B------:R-:W-:Y:S02]  /*0550*/  @!P0 SEL R7, RZ, 0x1, P6 ;  /* 0x00000001ff078807 */ /* 0x000fe40003000000 */
[----:B---3--:R-:W-:Y:S02]  /*0560*/  @!P2 ISETP.NE.AND P0, PT, R8, R21, PT ;  /* 0x000000150800a20c */ /* 0x008fe40003f05270 */
[----:B------:R-:W-:Y:S01]  /*0570*/  IADD3 R12, PT, PT, R12, R13, R16 ;  /* 0x0000000d0c0c7210 */ /* 0x000fe20007ffe010 */
[----:B------:R-:W-:Y:S01]  /*0580*/  @P2 IMAD.MOV.U32 R8, RZ, RZ, RZ ;  /* 0x000000ffff082224 */ /* 0x000fe200078e00ff */
[----:B------:R-:W-:Y:S02]  /*0590*/  @!P2 SEL R8, RZ, 0x1, P0 ;  /* 0x00000001ff08a807 */ /* 0x000fe40000000000 */
[----:B----4-:R-:W-:Y:S02]  /*05a0*/  @!P5 ISETP.NE.AND P6, PT, R6, R19, PT ;  /* 0x000000130600d20c */ /* 0x010fe40003fc5270 */
[----:B------:R-:W-:-:S02]  /*05b0*/  IADD3 R9, PT, PT, R9, R10, R12 ;  /* 0x0000000a09097210 */ /* 0x000fc40007ffe00c */
[----:B-----5:R-:W-:Y:S01]  /*05c0*/  @!P4 ISETP.NE.AND P2, PT, R5, R20, PT ;  /* 0x000000140500c20c */ /* 0x020fe20003f45270 */
[----:B------:R-:W-:Y:S01]  /*05d0*/  @P5 IMAD.MOV.U32 R6, RZ, RZ, RZ ;  /* 0x000000ffff065224 */ /* 0x000fe200078e00ff */
[----:B------:R-:W-:Y:S01]  /*05e0*/  @!P5 SEL R6, RZ, 0x1, P6 ;  /* 0x00000001ff06d807 */ /* 0x000fe20003000000 */
[----:B------:R-:W-:Y:S01]  /*05f0*/  @P4 IMAD.MOV.U32 R5, RZ, RZ, RZ ;  /* 0x000000ffff054224 */ /* 0x000fe200078e00ff */
[----:B------:R-:W-:Y:S02]  /*0600*/  IADD3 R8, PT, PT, R8, R7, R9 ;  /* 0x0000000708087210 */ /* 0x000fe40007ffe009 */
[----:B------:R-:W-:Y:S02]  /*0610*/  @!P3 ISETP.NE.AND P0, PT, R4, R11, PT ;  /* 0x0000000b0400b20c */ /* 0x000fe40003f05270 */
[----:B------:R-:W-:Y:S01]  /*0620*/  @!P4 SEL R5, RZ, 0x1, P2 ;  /* 0x00000001ff05c807 */ /* 0x000fe20001000000 */
[----:B------:R-:W-:Y:S01]  /*0630*/  @P3 IMAD.MOV.U32 R4, RZ, RZ, RZ ;  /* 0x000000ffff043224 */ /* 0x000fe200078e00ff */
[----:B------:R-:W-:Y:S01]  /*0640*/  @!P3 SEL R4, RZ, 0x1, P0 ;  /* 0x00000001ff04b807 */ /* 0x000fe20000000000 */
[----:B------:R-:W-:Y:S01]  /*0650*/  IMAD.MOV.U32 R7, RZ, RZ, RZ ;  /* 0x000000ffff077224 */ /* 0x000fe200078e00ff */
[----:B------:R-:W-:Y:S01]  /*0660*/  IADD3 R5, PT, PT, R5, R6, R8 ;  /* 0x0000000605057210 */ /* 0x000fe20007ffe008 */
[----:B0-----:R-:W-:Y:S01]  /*0670*/  IMAD.WIDE.U32 R2, R0, 0x4, R2 ;  /* 0x0000000400027825 */ /* 0x001fe200078e0002 */
[----:B--2---:R-:W-:-:S04]  /*0680*/  @!P1 ISETP.NE.AND P5, PT, R15, R14, PT ;  /* 0x0000000e0f00920c */ /* 0x004fc80003fa5270 */
[----:B------:R-:W-:-:S04]  /*0690*/  @!P1 SEL R7, RZ, 0x1, P5 ;  /* 0x00000001ff079807 */ /* 0x000fc80002800000 */
[----:B------:R-:W-:-:S05]  /*06a0*/  IADD3 R7, PT, PT, R7, R4, R5 ;  /* 0x0000000407077210 */ /* 0x000fca0007ffe005 */
[----:B------:R-:W-:Y:S01]  /*06b0*/  STG.E desc[UR4][R2.64], R7 ;  /* 0x0000000702007986 */ /* 0x000fe2000c101904 */
[----:B------:R-:W-:Y:S05]  /*06c0*/  EXIT ;  /* 0x000000000000794d */ /* 0x000fea0003800000 */
.L_x_0:
[----:B------:R-:W-:-:S00]  /*06d0*/  BRA `(.L_x_0) ;  /* 0xfffffffc00fc7947 */ /* 0x000fc0000383ffff */
[----:B------:R-:W-:-:S00]  /*06e0*/  NOP ;  /* 0x0000000000007918 */ /* 0x000fc00000000000 */
        /* <DEDUP_REMOVED lines=9> */
.L_x_1:


//--------------------- .nv.shared.reserved.0     --------------------------
	.section	.nv.shared.reserved.0,"aw",@nobits
	.weak		__nv_reservedSMEM_offset_0_alias
	.size		__nv_reservedSMEM_offset_0_alias, 0, 64
	.other		__nv_reservedSMEM_offset_0_alias,@"STO_CUDA_RESERVED_SHARED STV_DEFAULT"
__nv_reservedSMEM_offset_0_alias:
	.zero		0
	.zero		64


//--------------------- .nv.constant0._Z10contar_gpuPiS_ii --------------------------
	.section	.nv.constant0._Z10contar_gpuPiS_ii,"a",@progbits
	.sectionflags	@""
	.align	4
.nv.constant0._Z10contar_gpuPiS_ii:
	.zero		920


//--------------------- SYMBOLS --------------------------

	.type		.nv.reservedSmem.offset0,@object
	.size		.nv.reservedSmem.offset0,0x4
